//
// Generated by NVIDIA NVVM Compiler
//
// Compiler Build ID: CL-36424714
// Cuda compilation tools, release 13.0, V13.0.88
// Based on NVVM 20.0.0
//

.version 9.0
.target sm_100
.address_size 64

	// .globl	_Z15SumDistancesAuxPdS_mm

.visible .entry _Z15SumDistancesAuxPdS_mm(
	.param .u64 .ptr .align 1 _Z15SumDistancesAuxPdS_mm_param_0,
	.param .u64 .ptr .align 1 _Z15SumDistancesAuxPdS_mm_param_1,
	.param .u64 _Z15SumDistancesAuxPdS_mm_param_2,
	.param .u64 _Z15SumDistancesAuxPdS_mm_param_3
)
{
	.reg .pred 	%p<13>;
	.reg .b32 	%r<5>;
	.reg .b64 	%rd<64>;
	.reg .b64 	%fd<90>;

	ld.param.u64 	%rd29, [_Z15SumDistancesAuxPdS_mm_param_0];
	ld.param.u64 	%rd27, [_Z15SumDistancesAuxPdS_mm_param_2];
	ld.param.u64 	%rd28, [_Z15SumDistancesAuxPdS_mm_param_3];
	cvta.to.global.u64 	%rd1, %rd29;
	mov.u32 	%r1, %ctaid.x;
	mov.u32 	%r2, %ntid.x;
	mov.u32 	%r3, %tid.x;
	mad.lo.s32 	%r4, %r1, %r2, %r3;
	cvt.u64.u32 	%rd2, %r4;
	setp.le.u64 	%p1, %rd28, %rd2;
	@%p1 bra 	$L__BB0_16;
	mul.lo.s64 	%rd3, %rd27, %rd2;
	add.s64 	%rd57, %rd2, 1;
	setp.ge.u64 	%p2, %rd57, %rd28;
	setp.eq.s64 	%p3, %rd27, 0;
	or.pred  	%p4, %p2, %p3;
	mov.f64 	%fd89, 0d0000000000000000;
	@%p4 bra 	$L__BB0_15;
	and.b64  	%rd5, %rd27, 7;
	and.b64  	%rd6, %rd27, 3;
	and.b64  	%rd7, %rd27, -8;
	and.b64  	%rd8, %rd27, 1;
	shl.b64 	%rd9, %rd27, 3;
	mov.f64 	%fd89, 0d0000000000000000;
$L__BB0_3:
	setp.lt.u64 	%p5, %rd27, 8;
	mul.lo.s64 	%rd11, %rd57, %rd27;
	mov.f64 	%fd88, 0d0000000000000000;
	mov.b64 	%rd62, 0;
	@%p5 bra 	$L__BB0_6;
	shl.b64 	%rd31, %rd3, 3;
	add.s64 	%rd32, %rd31, %rd1;
	add.s64 	%rd59, %rd32, 32;
	mad.lo.s64 	%rd33, %rd9, %rd57, %rd1;
	add.s64 	%rd58, %rd33, 32;
	mov.f64 	%fd88, 0d0000000000000000;
	mov.u64 	%rd60, %rd7;
$L__BB0_5:
	.pragma "nounroll";
	ld.global.f64 	%fd21, [%rd59+-32];
	ld.global.f64 	%fd22, [%rd58+-32];
	sub.f64 	%fd23, %fd21, %fd22;
	fma.rn.f64 	%fd24, %fd23, %fd23, %fd88;
	ld.global.f64 	%fd25, [%rd59+-24];
	ld.global.f64 	%fd26, [%rd58+-24];
	sub.f64 	%fd27, %fd25, %fd26;
	fma.rn.f64 	%fd28, %fd27, %fd27, %fd24;
	ld.global.f64 	%fd29, [%rd59+-16];
	ld.global.f64 	%fd30, [%rd58+-16];
	sub.f64 	%fd31, %fd29, %fd30;
	fma.rn.f64 	%fd32, %fd31, %fd31, %fd28;
	ld.global.f64 	%fd33, [%rd59+-8];
	ld.global.f64 	%fd34, [%rd58+-8];
	sub.f64 	%fd35, %fd33, %fd34;
	fma.rn.f64 	%fd36, %fd35, %fd35, %fd32;
	ld.global.f64 	%fd37, [%rd59];
	ld.global.f64 	%fd38, [%rd58];
	sub.f64 	%fd39, %fd37, %fd38;
	fma.rn.f64 	%fd40, %fd39, %fd39, %fd36;
	ld.global.f64 	%fd41, [%rd59+8];
	ld.global.f64 	%fd42, [%rd58+8];
	sub.f64 	%fd43, %fd41, %fd42;
	fma.rn.f64 	%fd44, %fd43, %fd43, %fd40;
	ld.global.f64 	%fd45, [%rd59+16];
	ld.global.f64 	%fd46, [%rd58+16];
	sub.f64 	%fd47, %fd45, %fd46;
	fma.rn.f64 	%fd48, %fd47, %fd47, %fd44;
	ld.global.f64 	%fd49, [%rd59+24];
	ld.global.f64 	%fd50, [%rd58+24];
	sub.f64 	%fd51, %fd49, %fd50;
	fma.rn.f64 	%fd88, %fd51, %fd51, %fd48;
	add.s64 	%rd60, %rd60, -8;
	add.s64 	%rd59, %rd59, 64;
	add.s64 	%rd58, %rd58, 64;
	setp.ne.s64 	%p6, %rd60, 0;
	mov.u64 	%rd62, %rd7;
	@%p6 bra 	$L__BB0_5;
$L__BB0_6:
	setp.eq.s64 	%p7, %rd5, 0;
	@%p7 bra 	$L__BB0_14;
	add.s64 	%rd34, %rd5, -1;
	setp.lt.u64 	%p8, %rd34, 3;
	@%p8 bra 	$L__BB0_9;
	add.s64 	%rd35, %rd62, %rd3;
	shl.b64 	%rd36, %rd35, 3;
	add.s64 	%rd37, %rd1, %rd36;
	ld.global.f64 	%fd53, [%rd37];
	add.s64 	%rd38, %rd62, %rd11;
	shl.b64 	%rd39, %rd38, 3;
	add.s64 	%rd40, %rd1, %rd39;
	ld.global.f64 	%fd54, [%rd40];
	sub.f64 	%fd55, %fd53, %fd54;
	fma.rn.f64 	%fd56, %fd55, %fd55, %fd88;
	ld.global.f64 	%fd57, [%rd37+8];
	ld.global.f64 	%fd58, [%rd40+8];
	sub.f64 	%fd59, %fd57, %fd58;
	fma.rn.f64 	%fd60, %fd59, %fd59, %fd56;
	ld.global.f64 	%fd61, [%rd37+16];
	ld.global.f64 	%fd62, [%rd40+16];
	sub.f64 	%fd63, %fd61, %fd62;
	fma.rn.f64 	%fd64, %fd63, %fd63, %fd60;
	ld.global.f64 	%fd65, [%rd37+24];
	ld.global.f64 	%fd66, [%rd40+24];
	sub.f64 	%fd67, %fd65, %fd66;
	fma.rn.f64 	%fd88, %fd67, %fd67, %fd64;
	add.s64 	%rd62, %rd62, 4;
$L__BB0_9:
	setp.eq.s64 	%p9, %rd6, 0;
	@%p9 bra 	$L__BB0_14;
	setp.eq.s64 	%p10, %rd6, 1;
	@%p10 bra 	$L__BB0_12;
	add.s64 	%rd41, %rd62, %rd3;
	shl.b64 	%rd42, %rd41, 3;
	add.s64 	%rd43, %rd1, %rd42;
	ld.global.f64 	%fd69, [%rd43];
	add.s64 	%rd44, %rd62, %rd11;
	shl.b64 	%rd45, %rd44, 3;
	add.s64 	%rd46, %rd1, %rd45;
	ld.global.f64 	%fd70, [%rd46];
	sub.f64 	%fd71, %fd69, %fd70;
	fma.rn.f64 	%fd72, %fd71, %fd71, %fd88;
	ld.global.f64 	%fd73, [%rd43+8];
	ld.global.f64 	%fd74, [%rd46+8];
	sub.f64 	%fd75, %fd73, %fd74;
	fma.rn.f64 	%fd88, %fd75, %fd75, %fd72;
	add.s64 	%rd62, %rd62, 2;
$L__BB0_12:
	setp.eq.s64 	%p11, %rd8, 0;
	@%p11 bra 	$L__BB0_14;
	add.s64 	%rd47, %rd62, %rd3;
	shl.b64 	%rd48, %rd47, 3;
	add.s64 	%rd49, %rd1, %rd48;
	ld.global.f64 	%fd76, [%rd49];
	add.s64 	%rd50, %rd62, %rd11;
	shl.b64 	%rd51, %rd50, 3;
	add.s64 	%rd52, %rd1, %rd51;
	ld.global.f64 	%fd77, [%rd52];
	sub.f64 	%fd78, %fd76, %fd77;
	fma.rn.f64 	%fd88, %fd78, %fd78, %fd88;
$L__BB0_14:
	sqrt.rn.f64 	%fd79, %fd88;
	add.f64 	%fd89, %fd89, %fd79;
	add.s64 	%rd57, %rd57, 1;
	setp.lt.u64 	%p12, %rd57, %rd28;
	@%p12 bra 	$L__BB0_3;
$L__BB0_15:
	ld.param.u64 	%rd56, [_Z15SumDistancesAuxPdS_mm_param_1];
	cvta.to.global.u64 	%rd53, %rd56;
	shl.b64 	%rd54, %rd2, 3;
	add.s64 	%rd55, %rd53, %rd54;
	st.global.f64 	[%rd55], %fd89;
$L__BB0_16:
	ret;

}


// ===== COMPILED SASS (sm_100) =====

	.target	sm_100

	.elftype	@"ET_EXEC"


//--------------------- .note.nv.tkinfo           --------------------------
	.section	.note.nv.tkinfo,"",@"SHT_NOTE"
	.sectionflags	@"SHF_NOTE_NV_TKINFO"
	.tkinfo
        /*0018*/ 	.word	0x00000002
        /*0030*/ 	.string	""
        /*0030*/ 	.string	"ptxas"
        /*0030*/ 	.string	"Cuda compilation tools, release 13.0, V13.0.88"
        /*0030*/ 	.string	"Build cuda_13.0.r13.0/compiler.36424714_0"
        /*0030*/ 	.string	"-arch sm_100 -m 64 "



//--------------------- .note.nv.cuinfo           --------------------------
	.section	.note.nv.cuinfo,"",@"SHT_NOTE"
	.sectionflags	@"SHF_NOTE_NV_CUINFO"
        /*0018*/ 	.short	0x0002
        /*001a*/ 	.short	0x0064
        /*001c*/ 	.short	0x0082
	.zero		2


//--------------------- .nv.info                  --------------------------
	.section	.nv.info,"",@"SHT_CUDA_INFO"
	.align	4


	//----- nvinfo : EIATTR_REGCOUNT
	.align		4
        /*0000*/ 	.byte	0x04, 0x2f
        /*0002*/ 	.short	(.L_1 - .L_0)
	.align		4
.L_0:
        /*0004*/ 	.word	index@(_Z15SumDistancesAuxPdS_mm)
        /*0008*/ 	.word	0x00000020


	//----- nvinfo : EIATTR_FRAME_SIZE
	.align		4
.L_1:
        /*000c*/ 	.byte	0x04, 0x11
        /*000e*/ 	.short	(.L_3 - .L_2)
	.align		4
.L_2:
        /*0010*/ 	.word	index@($__internal_0_$__cuda_sm20_dsqrt_rn_f64_mediumpath_v1)
        /*0014*/ 	.word	0x00000000


	//----- nvinfo : EIATTR_FRAME_SIZE
	.align		4
.L_3:
        /*0018*/ 	.byte	0x04, 0x11
        /*001a*/ 	.short	(.L_5 - .L_4)
	.align		4
.L_4:
        /*001c*/ 	.word	index@(_Z15SumDistancesAuxPdS_mm)
        /*0020*/ 	.word	0x00000000


	//----- nvinfo : EIATTR_MIN_STACK_SIZE
	.align		4
.L_5:
        /*0024*/ 	.byte	0x04, 0x12
        /*0026*/ 	.short	(.L_7 - .L_6)
	.align		4
.L_6:
        /*0028*/ 	.word	index@(_Z15SumDistancesAuxPdS_mm)
        /*002c*/ 	.word	0x00000000
.L_7:


//--------------------- .nv.compat                --------------------------
	.section	.nv.compat,"",@"SHT_CUDA_COMPAT_INFO"
	.align	4
        /*0000*/ 	.byte	0x02, 0x09, 0x00, 0x00, 0x02, 0x02, 0x01, 0x00, 0x02, 0x05, 0x05, 0x00, 0x03, 0x07, 0x01, 0x01
        /*0010*/ 	.byte	0x02, 0x03, 0x00, 0x00, 0x02, 0x06, 0x01, 0x00, 0x04, 0x0b, 0x08, 0x00, 0x01, 0x00, 0x00, 0x00
        /*0020*/ 	.byte	0x00, 0x00, 0x00, 0x00


//--------------------- .nv.info._Z15SumDistancesAuxPdS_mm --------------------------
	.section	.nv.info._Z15SumDistancesAuxPdS_mm,"",@"SHT_CUDA_INFO"
	.sectionflags	@""
	.align	4


	//----- nvinfo : EIATTR_CUDA_API_VERSION
	.align		4
        /*0000*/ 	.byte	0x04, 0x37
        /*0002*/ 	.short	(.L_9 - .L_8)
.L_8:
        /*0004*/ 	.word	0x00000082


	//----- nvinfo : EIATTR_KPARAM_INFO
	.align		4
.L_9:
        /*0008*/ 	.byte	0x04, 0x17
        /*000a*/ 	.short	(.L_11 - .L_10)
.L_10:
        /*000c*/ 	.word	0x00000000
        /*0010*/ 	.short	0x0003
        /*0012*/ 	.short	0x0018
        /*0014*/ 	.byte	0x00, 0xf0, 0x21, 0x00


	//----- nvinfo : EIATTR_KPARAM_INFO
	.align		4
.L_11:
        /*0018*/ 	.byte	0x04, 0x17
        /*001a*/ 	.short	(.L_13 - .L_12)
.L_12:
        /*001c*/ 	.word	0x00000000
        /*0020*/ 	.short	0x0002
        /*0022*/ 	.short	0x0010
        /*0024*/ 	.byte	0x00, 0xf0, 0x21, 0x00


	//----- nvinfo : EIATTR_KPARAM_INFO
	.align		4
.L_13:
        /*0028*/ 	.byte	0x04, 0x17
        /*002a*/ 	.short	(.L_15 - .L_14)
.L_14:
        /*002c*/ 	.word	0x00000000
        /*0030*/ 	.short	0x0001
        /*0032*/ 	.short	0x0008
        /*0034*/ 	.byte	0x00, 0xf5, 0x21, 0x00


	//----- nvinfo : EIATTR_KPARAM_INFO
	.align		4
.L_15:
        /*0038*/ 	.byte	0x04, 0x17
        /*003a*/ 	.short	(.L_17 - .L_16)
.L_16:
        /*003c*/ 	.word	0x00000000
        /*0040*/ 	.short	0x0000
        /*0042*/ 	.short	0x0000
        /*0044*/ 	.byte	0x00, 0xf5, 0x21, 0x00


	//----- nvinfo : EIATTR_SPARSE_MMA_MASK
	.align		4
.L_17:
        /*0048*/ 	.byte	0x03, 0x50
        /*004a*/ 	.short	0x0000


	//----- nvinfo : EIATTR_MAXREG_COUNT
	.align		4
        /*004c*/ 	.byte	0x03, 0x1b
        /*004e*/ 	.short	0x00ff


	//----- nvinfo : EIATTR_MERCURY_ISA_VERSION
	.align		4
        /*0050*/ 	.byte	0x03, 0x5f
        /*0052*/ 	.short	0x0101


	//----- nvinfo : EIATTR_VRC_CTA_INIT_COUNT
	.align		4
        /*0054*/ 	.byte	0x02, 0x4a
	.zero		1
	.zero		1


	//----- nvinfo : EIATTR_EXIT_INSTR_OFFSETS
	.align		4
        /*0058*/ 	.byte	0x04, 0x1c
        /*005a*/ 	.short	(.L_19 - .L_18)


	//   ....[0]....
.L_18:
        /*005c*/ 	.word	0x00000080


	//   ....[1]....
        /*0060*/ 	.word	0x00000d50


	//----- nvinfo : EIATTR_CRS_STACK_SIZE
	.align		4
.L_19:
        /*0064*/ 	.byte	0x04, 0x1e
        /*0066*/ 	.short	(.L_21 - .L_20)
.L_20:
        /*0068*/ 	.word	0x00000000


	//----- nvinfo : EIATTR_CBANK_PARAM_SIZE
	.align		4
.L_21:
        /*006c*/ 	.byte	0x03, 0x19
        /*006e*/ 	.short	0x0020


	//----- nvinfo : EIATTR_PARAM_CBANK
	.align		4
        /*0070*/ 	.byte	0x04, 0x0a
        /*0072*/ 	.short	(.L_23 - .L_22)
	.align		4
.L_22:
        /*0074*/ 	.word	index@(.nv.constant0._Z15SumDistancesAuxPdS_mm)
        /*0078*/ 	.short	0x0380
        /*007a*/ 	.short	0x0020


	//----- nvinfo : EIATTR_SW_WAR
	.align		4
.L_23:
        /*007c*/ 	.byte	0x04, 0x36
        /*007e*/ 	.short	(.L_25 - .L_24)
.L_24:
        /*0080*/ 	.word	0x00000008
.L_25:


//--------------------- .nv.callgraph             --------------------------
	.section	.nv.callgraph,"",@"SHT_CUDA_CALLGRAPH"
	.align	4
	.sectionentsize	8
	.align		4
        /*0000*/ 	.word	0x00000000
	.align		4
        /*0004*/ 	.word	0xffffffff
	.align		4
        /*0008*/ 	.word	0x00000000
	.align		4
        /*000c*/ 	.word	0xfffffffe
	.align		4
        /*0010*/ 	.word	0x00000000
	.align		4
        /*0014*/ 	.word	0xfffffffd
	.align		4
        /*0018*/ 	.word	0x00000000
	.align		4
        /*001c*/ 	.word	0xfffffffc


//--------------------- .text._Z15SumDistancesAuxPdS_mm --------------------------
	.section	.text._Z15SumDistancesAuxPdS_mm,"ax",@progbits
	.align	128
        .global         _Z15SumDistancesAuxPdS_mm
        .type           _Z15SumDistancesAuxPdS_mm,@function
        .size           _Z15SumDistancesAuxPdS_mm,(.L_x_15 - _Z15SumDistancesAuxPdS_mm)
        .other          _Z15SumDistancesAuxPdS_mm,@"STO_CUDA_ENTRY STV_DEFAULT"
_Z15SumDistancesAuxPdS_mm:
.text._Z15SumDistancesAuxPdS_mm:
[----:B------:R-:W-:Y:S01]  /*0000*/  LDC R1, c[0x0][0x37c] ;  /* 0x0000df00ff017b82 */ /* 0x000fe20000000800 */
[----:B------:R-:W0:Y:S07]  /*0010*/  S2R R3, SR_TID.X ;  /* 0x0000000000037919 */ /* 0x000e2e0000002100 */
[----:B------:R-:W0:Y:S01]  /*0020*/  S2UR UR4, SR_CTAID.X ;  /* 0x00000000000479c3 */ /* 0x000e220000002500 */
[----:B------:R-:W1:Y:S07]  /*0030*/  LDCU.64 UR6, c[0x0][0x398] ;  /* 0x00007300ff0677ac */ /* 0x000e6e0008000a00 */
[----:B------:R-:W0:Y:S02]  /*0040*/  LDC R0, c[0x0][0x360] ;  /* 0x0000d800ff007b82 */ /* 0x000e240000000800 */
[----:B0-----:R-:W-:-:S05]  /*0050*/  IMAD R0, R0, UR4, R3 ;  /* 0x0000000400007c24 */ /* 0x001fca000f8e0203 */
[----:B-1----:R-:W-:-:S04]  /*0060*/  ISETP.GE.U32.AND P0, PT, R0, UR6, PT ;  /* 0x0000000600007c0c */ /* 0x002fc8000bf06070 */
[----:B------:R-:W-:-:S13]  /*0070*/  ISETP.GE.U32.AND.EX P0, PT, RZ, UR7, PT, P0 ;  /* 0x00000007ff007c0c */ /* 0x000fda000bf06100 */
[----:B------:R-:W-:Y:S05]  /*0080*/  @P0 EXIT ;  /* 0x000000000000094d */ /* 0x000fea0003800000 */
[----:B------:R-:W0:Y:S01]  /*0090*/  LDC.64 R24, c[0x0][0x390] ;  /* 0x0000e400ff187b82 */ /* 0x000e220000000a00 */
[----:B------:R-:W-:Y:S01]  /*00a0*/  IADD3 R27, P2, PT, R0, 0x1, RZ ;  /* 0x00000001001b7810 */ /* 0x000fe20007f5e0ff */
[----:B------:R-:W1:Y:S01]  /*00b0*/  LDCU.64 UR4, c[0x0][0x358] ;  /* 0x00006b00ff0477ac */ /* 0x000e620008000a00 */
[----:B------:R-:W-:Y:S01]  /*00c0*/  BSSY.RECONVERGENT B0, `(.L_x_0) ;  /* 0x00000c4000007945 */ /* 0x000fe20003800200 */
[----:B------:R-:W-:Y:S02]  /*00d0*/  CS2R R8, SRZ ;  /* 0x0000000000087805 */ /* 0x000fe4000001ff00 */
[----:B------:R-:W-:Y:S01]  /*00e0*/  ISETP.GE.U32.AND P0, PT, R27, UR6, PT ;  /* 0x000000061b007c0c */ /* 0x000fe2000bf06070 */
[----:B------:R-:W-:Y:S01]  /*00f0*/  IMAD.X R29, RZ, RZ, RZ, P2 ;  /* 0x000000ffff1d7224 */ /* 0x000fe200010e06ff */
[----:B0-----:R-:W-:-:S04]  /*0100*/  ISETP.NE.U32.AND P1, PT, R24, RZ, PT ;  /* 0x000000ff1800720c */ /* 0x001fc80003f25070 */
[----:B------:R-:W-:-:S04]  /*0110*/  ISETP.NE.AND.EX P1, PT, R25, RZ, PT, P1 ;  /* 0x000000ff1900720c */ /* 0x000fc80003f25310 */
[----:B------:R-:W-:-:S13]  /*0120*/  ISETP.GE.U32.OR.EX P0, PT, R29, UR7, !P1, P0 ;  /* 0x000000071d007c0c */ /* 0x000fda000cf06500 */
[----:B-1----:R-:W-:Y:S05]  /*0130*/  @P0 BRA `(.L_x_1) ;  /* 0x0000000800f00947 */ /* 0x002fea0003800000 */
[----:B------:R-:W-:Y:S01]  /*0140*/  IMAD.WIDE.U32 R6, R0, R24, RZ ;  /* 0x0000001800067225 */ /* 0x000fe200078e00ff */
[C---:B------:R-:W-:Y:S02]  /*0150*/  SHF.L.U64.HI R2, R24.reuse, 0x3, R25 ;  /* 0x0000000318027819 */ /* 0x040fe40000010219 */
[----:B------:R-:W-:Y:S02]  /*0160*/  CS2R R8, SRZ ;  /* 0x0000000000087805 */ /* 0x000fe4000001ff00 */
[----:B------:R-:W-:Y:S01]  /*0170*/  LOP3.LUT R3, R24, 0x7, RZ, 0xc0, !PT ;  /* 0x0000000718037812 */ /* 0x000fe200078ec0ff */
[----:B------:R-:W-:Y:S01]  /*0180*/  IMAD R25, R0, R25, R7 ;  /* 0x0000001900197224 */ /* 0x000fe200078e0207 */
[C---:B------:R-:W-:Y:S02]  /*0190*/  LOP3.LUT R4, R24.reuse, 0x3, RZ, 0xc0, !PT ;  /* 0x0000000318047812 */ /* 0x040fe400078ec0ff */
[C---:B------:R-:W-:Y:S01]  /*01a0*/  LOP3.LUT R5, R24.reuse, 0xfffffff8, RZ, 0xc0, !PT ;  /* 0xfffffff818057812 */ /* 0x040fe200078ec0ff */
[----:B------:R-:W-:-:S07]  /*01b0*/  IMAD.SHL.U32 R24, R24, 0x8, RZ ;  /* 0x0000000818187824 */ /* 0x000fce00078e00ff */
.L_x_9:
[----:B------:R-:W0:Y:S01]  /*01c0*/  LDC.64 R10, c[0x0][0x390] ;  /* 0x0000e400ff0a7b82 */ /* 0x000e220000000a00 */
[----:B------:R-:W-:Y:S01]  /*01d0*/  IMAD.MOV.U32 R26, RZ, RZ, RZ ;  /* 0x000000ffff1a7224 */ /* 0x000fe200078e00ff */
[----:B------:R-:W-:Y:S01]  /*01e0*/  CS2R R22, SRZ ;  /* 0x0000000000167805 */ /* 0x000fe2000001ff00 */
[----:B------:R-:W-:Y:S01]  /*01f0*/  IMAD.MOV.U32 R28, RZ, RZ, RZ ;  /* 0x000000ffff1c7224 */ /* 0x000fe200078e00ff */
[----:B0-----:R-:W-:-:S04]  /*0200*/  ISETP.GE.U32.AND P0, PT, R10, 0x8, PT ;  /* 0x000000080a00780c */ /* 0x001fc80003f06070 */
[----:B------:R-:W-:-:S13]  /*0210*/  ISETP.GE.U32.AND.EX P0, PT, R11, RZ, PT, P0 ;  /* 0x000000ff0b00720c */ /* 0x000fda0003f06100 */
[----:B------:R-:W-:Y:S05]  /*0220*/  @!P0 BRA `(.L_x_2) ;  /* 0x0000000000e48947 */ /* 0x000fea0003800000 */
[----:B------:R-:W0:Y:S01]  /*0230*/  LDCU.64 UR8, c[0x0][0x380] ;  /* 0x00007000ff0877ac */ /* 0x000e220008000a00 */
[----:B------:R-:W1:Y:S01]  /*0240*/  LDC R28, c[0x0][0x394] ;  /* 0x0000e500ff1c7b82 */ /* 0x000e620000000800 */
[----:B------:R-:W-:Y:S01]  /*0250*/  IMAD R14, R2, R27, RZ ;  /* 0x0000001b020e7224 */ /* 0x000fe200078e02ff */
[----:B------:R-:W-:Y:S01]  /*0260*/  CS2R R22, SRZ ;  /* 0x0000000000167805 */ /* 0x000fe2000001ff00 */
[----:B------:R-:W2:Y:S01]  /*0270*/  LDCU.64 UR6, c[0x0][0x380] ;  /* 0x00007000ff0677ac */ /* 0x000ea20008000a00 */
[----:B------:R-:W-:Y:S02]  /*0280*/  IMAD.MOV.U32 R20, RZ, RZ, R5 ;  /* 0x000000ffff147224 */ /* 0x000fe400078e0005 */
[-C--:B------:R-:W-:Y:S02]  /*0290*/  IMAD R15, R29, R24.reuse, R14 ;  /* 0x000000181d0f7224 */ /* 0x080fe400078e020e */
[----:B0-----:R-:W-:Y:S01]  /*02a0*/  IMAD.WIDE.U32 R12, R27, R24, UR8 ;  /* 0x000000081b0c7e25 */ /* 0x001fe2000f8e0018 */
[----:B--2---:R-:W-:-:S02]  /*02b0*/  LEA R14, P0, R6, UR6, 0x3 ;  /* 0x00000006060e7c11 */ /* 0x004fc4000f8018ff */
[----:B------:R-:W-:Y:S01]  /*02c0*/  IADD3 R12, P2, PT, R12, 0x20, RZ ;  /* 0x000000200c0c7810 */ /* 0x000fe20007f5e0ff */
[----:B-1----:R-:W-:Y:S01]  /*02d0*/  IMAD.MOV.U32 R21, RZ, RZ, R28 ;  /* 0x000000ffff157224 */ /* 0x002fe200078e001c */
[----:B------:R-:W-:-:S03]  /*02e0*/  IADD3 R14, P1, PT, R14, 0x20, RZ ;  /* 0x000000200e0e7810 */ /* 0x000fc60007f3e0ff */
[----:B------:R-:W-:Y:S01]  /*02f0*/  IMAD.X R13, R13, 0x1, R15, P2 ;  /* 0x000000010d0d7824 */ /* 0x000fe200010e060f */
[----:B------:R-:W-:-:S05]  /*0300*/  LEA.HI.X R15, R6, UR7, R25, 0x3, P0 ;  /* 0x00000007060f7c11 */ /* 0x000fca00080f1c19 */
[----:B------:R-:W-:-:S07]  /*0310*/  IMAD.X R15, RZ, RZ, R15, P1 ;  /* 0x000000ffff0f7224 */ /* 0x000fce00008e060f */
.L_x_3:
[----:B------:R-:W2:Y:S04]  /*0320*/  LDG.E.64 R18, desc[UR4][R14.64+-0x20] ;  /* 0xffffe0040e127981 */ /* 0x000ea8000c1e1b00 */
[----:B------:R-:W2:Y:S02]  /*0330*/  LDG.E.64 R16, desc[UR4][R12.64+-0x20] ;  /* 0xffffe0040c107981 */ /* 0x000ea4000c1e1b00 */
[----:B--2---:R-:W-:Y:S02]  /*0340*/  DADD R16, R18, -R16 ;  /* 0x0000000012107229 */ /* 0x004fe40000000810 */
[----:B------:R-:W2:Y:S06]  /*0350*/  LDG.E.64 R18, desc[UR4][R14.64+-0x18] ;  /* 0xffffe8040e127981 */ /* 0x000eac000c1e1b00 */
[----:B------:R-:W-:-:S02]  /*0360*/  DFMA R22, R16, R16, R22 ;  /* 0x000000101016722b */ /* 0x000fc40000000016 */
        /* <DEDUP_REMOVED lines=20> */
[----:B------:R-:W2:Y:S01]  /*04b0*/  LDG.E.64 R16, desc[UR4][R12.64+0x10] ;  /* 0x000010040c107981 */ /* 0x000ea2000c1e1b00 */
[----:B------:R-:W-:Y:S01]  /*04c0*/  IADD3 R20, P0, PT, R20, -0x8, RZ ;  /* 0xfffffff814147810 */ /* 0x000fe20007f1e0ff */
[----:B--2---:R-:W-:Y:S02]  /*04d0*/  DADD R16, R18, -R16 ;  /* 0x0000000012107229 */ /* 0x004fe40000000810 */
[----:B------:R0:W2:Y:S06]  /*04e0*/  LDG.E.64 R18, desc[UR4][R14.64+0x18] ;  /* 0x000018040e127981 */ /* 0x0000ac000c1e1b00 */
[----:B------:R-:W-:-:S02]  /*04f0*/  DFMA R22, R16, R16, R22 ;  /* 0x000000101016722b */ /* 0x000fc40000000016 */
[----:B------:R1:W2:Y:S01]  /*0500*/  LDG.E.64 R16, desc[UR4][R12.64+0x18] ;  /* 0x000018040c107981 */ /* 0x0002a2000c1e1b00 */
[----:B------:R-:W-:Y:S02]  /*0510*/  IADD3.X R21, PT, PT, R21, -0x1, RZ, P0, !PT ;  /* 0xffffffff15157810 */ /* 0x000fe400007fe4ff */
[----:B------:R-:W-:-:S04]  /*0520*/  ISETP.NE.U32.AND P0, PT, R20, RZ, PT ;  /* 0x000000ff1400720c */ /* 0x000fc80003f05070 */
[----:B------:R-:W-:Y:S02]  /*0530*/  ISETP.NE.AND.EX P0, PT, R21, RZ, PT, P0 ;  /* 0x000000ff1500720c */ /* 0x000fe40003f05300 */
[----:B0-----:R-:W-:Y:S02]  /*0540*/  IADD3 R14, P1, PT, R14, 0x40, RZ ;  /* 0x000000400e0e7810 */ /* 0x001fe40007f3e0ff */
[----:B-1----:R-:W-:-:S03]  /*0550*/  IADD3 R12, P2, PT, R12, 0x40, RZ ;  /* 0x000000400c0c7810 */ /* 0x002fc60007f5e0ff */
[----:B------:R-:W-:Y:S02]  /*0560*/  IMAD.X R15, RZ, RZ, R15, P1 ;  /* 0x000000ffff0f7224 */ /* 0x000fe400008e060f */
[----:B------:R-:W-:Y:S01]  /*0570*/  IMAD.X R13, RZ, RZ, R13, P2 ;  /* 0x000000ffff0d7224 */ /* 0x000fe200010e060d */
[----:B--2---:R-:W-:-:S08]  /*0580*/  DADD R16, R18, -R16 ;  /* 0x0000000012107229 */ /* 0x004fd00000000810 */
[----:B------:R-:W-:Y:S01]  /*0590*/  DFMA R22, R16, R16, R22 ;  /* 0x000000101016722b */ /* 0x000fe20000000016 */
[----:B------:R-:W-:Y:S10]  /*05a0*/  @P0 BRA `(.L_x_3) ;  /* 0xfffffffc005c0947 */ /* 0x000ff4000383ffff */
[----:B------:R-:W-:-:S07]  /*05b0*/  IMAD.MOV.U32 R26, RZ, RZ, R5 ;  /* 0x000000ffff1a7224 */ /* 0x000fce00078e0005 */
.L_x_2:
[----:B------:R-:W-:-:S04]  /*05c0*/  ISETP.NE.U32.AND P0, PT, R3, RZ, PT ;  /* 0x000000ff0300720c */ /* 0x000fc80003f05070 */
[----:B------:R-:W-:-:S13]  /*05d0*/  ISETP.NE.AND.EX P0, PT, RZ, RZ, PT, P0 ;  /* 0x000000ffff00720c */ /* 0x000fda0003f05300 */
[----:B------:R-:W-:Y:S05]  /*05e0*/  @!P0 BRA `(.L_x_4) ;  /* 0x0000000400508947 */ /* 0x000fea0003800000 */
[----:B------:R-:W-:-:S04]  /*05f0*/  IADD3 R12, P0, PT, R3, -0x1, RZ ;  /* 0xffffffff030c7810 */ /* 0x000fc80007f1e0ff */
[----:B------:R-:W-:Y:S01]  /*0600*/  ISETP.GE.U32.AND P1, PT, R12, 0x3, PT ;  /* 0x000000030c00780c */ /* 0x000fe20003f26070 */
[----:B------:R-:W-:Y:S01]  /*0610*/  IMAD.X R12, RZ, RZ, -0x1, P0 ;  /* 0xffffffffff0c7424 */ /* 0x000fe200000e06ff */
[----:B------:R-:W-:-:S04]  /*0620*/  ISETP.NE.U32.AND P0, PT, R4, RZ, PT ;  /* 0x000000ff0400720c */ /* 0x000fc80003f05070 */
[----:B------:R-:W-:Y:S02]  /*0630*/  ISETP.GE.U32.AND.EX P1, PT, R12, RZ, PT, P1 ;  /* 0x000000ff0c00720c */ /* 0x000fe40003f26110 */
[----:B------:R-:W-:-:S11]  /*0640*/  ISETP.NE.AND.EX P0, PT, RZ, RZ, PT, P0 ;  /* 0x000000ffff00720c */ /* 0x000fd60003f05300 */
[----:B------:R-:W-:Y:S05]  /*0650*/  @!P1 BRA `(.L_x_5) ;  /* 0x00000000007c9947 */ /* 0x000fea0003800000 */
[----:B------:R-:W0:Y:S01]  /*0660*/  LDCU.64 UR6, c[0x0][0x380] ;  /* 0x00007000ff0677ac */ /* 0x000e220008000a00 */
[----:B------:R-:W-:Y:S02]  /*0670*/  IMAD.MOV.U32 R12, RZ, RZ, R26 ;  /* 0x000000ffff0c7224 */ /* 0x000fe400078e001a */
[----:B------:R-:W-:Y:S02]  /*0680*/  IMAD.MOV.U32 R13, RZ, RZ, R28 ;  /* 0x000000ffff0d7224 */ /* 0x000fe400078e001c */
[-C--:B------:R-:W-:Y:S02]  /*0690*/  IMAD R16, R29, R10.reuse, RZ ;  /* 0x0000000a1d107224 */ /* 0x080fe400078e02ff */
[----:B------:R-:W-:-:S04]  /*06a0*/  IMAD.WIDE.U32 R14, R27, R10, R12 ;  /* 0x0000000a1b0e7225 */ /* 0x000fc800078e000c */
[----:B------:R-:W-:-:S04]  /*06b0*/  IMAD R13, R27, R11, R16 ;  /* 0x0000000b1b0d7224 */ /* 0x000fc800078e0210 */
[----:B------:R-:W-:Y:S01]  /*06c0*/  IMAD.IADD R13, R15, 0x1, R13 ;  /* 0x000000010f0d7824 */ /* 0x000fe200078e020d */
[----:B------:R-:W-:Y:S02]  /*06d0*/  IADD3 R15, P1, PT, R26, R6, RZ ;  /* 0x000000061a0f7210 */ /* 0x000fe40007f3e0ff */
[----:B0-----:R-:W-:-:S03]  /*06e0*/  LEA R12, P2, R14, UR6, 0x3 ;  /* 0x000000060e0c7c11 */ /* 0x001fc6000f8418ff */
[----:B------:R-:W-:Y:S01]  /*06f0*/  IMAD.X R16, R28, 0x1, R25, P1 ;  /* 0x000000011c107824 */ /* 0x000fe200008e0619 */
[----:B------:R-:W-:Y:S02]  /*0700*/  LEA.HI.X R13, R14, UR7, R13, 0x3, P2 ;  /* 0x000000070e0d7c11 */ /* 0x000fe400090f1c0d */
[----:B------:R-:W-:-:S04]  /*0710*/  LEA R14, P1, R15, UR6, 0x3 ;  /* 0x000000060f0e7c11 */ /* 0x000fc8000f8218ff */
[----:B------:R-:W-:Y:S02]  /*0720*/  LEA.HI.X R15, R15, UR7, R16, 0x3, P1 ;  /* 0x000000070f0f7c11 */ /* 0x000fe400088f1c10 */
[----:B------:R-:W2:Y:S04]  /*0730*/  LDG.E.64 R16, desc[UR4][R12.64] ;  /* 0x000000040c107981 */ /* 0x000ea8000c1e1b00 */
[----:B------:R-:W2:Y:S04]  /*0740*/  LDG.E.64 R18, desc[UR4][R14.64] ;  /* 0x000000040e127981 */ /* 0x000ea8000c1e1b00 */
[----:B------:R-:W3:Y:S01]  /*0750*/  LDG.E.64 R20, desc[UR4][R14.64+0x8] ;  /* 0x000008040e147981 */ /* 0x000ee2000c1e1b00 */
[----:B--2---:R-:W-:-:S03]  /*0760*/  DADD R16, R18, -R16 ;  /* 0x0000000012107229 */ /* 0x004fc60000000810 */
[----:B------:R-:W3:Y:S05]  /*0770*/  LDG.E.64 R18, desc[UR4][R12.64+0x8] ;  /* 0x000008040c127981 */ /* 0x000eea000c1e1b00 */
[----:B------:R-:W-:Y:S01]  /*0780*/  DFMA R16, R16, R16, R22 ;  /* 0x000000101010722b */ /* 0x000fe20000000016 */
[----:B------:R-:W2:Y:S01]  /*0790*/  LDG.E.64 R22, desc[UR4][R12.64+0x10] ;  /* 0x000010040c167981 */ /* 0x000ea2000c1e1b00 */
[----:B---3--:R-:W-:-:S03]  /*07a0*/  DADD R18, R20, -R18 ;  /* 0x0000000014127229 */ /* 0x008fc60000000812 */
[----:B------:R-:W2:Y:S05]  /*07b0*/  LDG.E.64 R20, desc[UR4][R14.64+0x10] ;  /* 0x000010040e147981 */ /* 0x000eaa000c1e1b00 */
[----:B------:R-:W-:Y:S02]  /*07c0*/  DFMA R16, R18, R18, R16 ;  /* 0x000000121210722b */ /* 0x000fe40000000010 */
[----:B------:R-:W3:Y:S01]  /*07d0*/  LDG.E.64 R18, desc[UR4][R14.64+0x18] ;  /* 0x000018040e127981 */ /* 0x000ee2000c1e1b00 */
[----:B--2---:R-:W-:-:S03]  /*07e0*/  DADD R20, R20, -R22 ;  /* 0x0000000014147229 */ /* 0x004fc60000000816 */
[----:B------:R-:W3:Y:S01]  /*07f0*/  LDG.E.64 R22, desc[UR4][R12.64+0x18] ;  /* 0x000018040c167981 */ /* 0x000ee2000c1e1b00 */
[----:B------:R-:W-:-:S04]  /*0800*/  IADD3 R26, P1, PT, R26, 0x4, RZ ;  /* 0x000000041a1a7810 */ /* 0x000fc80007f3e0ff */
[----:B------:R-:W-:Y:S01]  /*0810*/  DFMA R16, R20, R20, R16 ;  /* 0x000000141410722b */ /* 0x000fe20000000010 */
[----:B------:R-:W-:Y:S01]  /*0820*/  IMAD.X R28, RZ, RZ, R28, P1 ;  /* 0x000000ffff1c7224 */ /* 0x000fe200008e061c */
[----:B---3--:R-:W-:-:S08]  /*0830*/  DADD R22, R18, -R22 ;  /* 0x0000000012167229 */ /* 0x008fd00000000816 */
[----:B------:R-:W-:-:S11]  /*0840*/  DFMA R22, R22, R22, R16 ;  /* 0x000000161616722b */ /* 0x000fd60000000010 */
.L_x_5:
[----:B------:R-:W-:Y:S05]  /*0850*/  @!P0 BRA `(.L_x_4) ;  /* 0x0000000000b48947 */ /* 0x000fea0003800000 */
[----:B------:R-:W-:Y:S02]  /*0860*/  ISETP.NE.U32.AND P0, PT, R4, 0x1, PT ;  /* 0x000000010400780c */ /* 0x000fe40003f05070 */
[----:B------:R-:W-:Y:S02]  /*0870*/  LOP3.LUT P1, RZ, R10, 0x1, RZ, 0xc0, !PT ;  /* 0x000000010aff7812 */ /* 0x000fe4000782c0ff */
[----:B------:R-:W-:-:S13]  /*0880*/  ISETP.NE.AND.EX P0, PT, RZ, RZ, PT, P0 ;  /* 0x000000ffff00720c */ /* 0x000fda0003f05300 */
[----:B------:R-:W-:Y:S05]  /*0890*/  @!P0 BRA `(.L_x_6) ;  /* 0x00000000005c8947 */ /* 0x000fea0003800000 */
[----:B------:R-:W0:Y:S01]  /*08a0*/  LDCU.64 UR6, c[0x0][0x380] ;  /* 0x00007000ff0677ac */ /* 0x000e220008000a00 */
[-C--:B------:R-:W-:Y:S02]  /*08b0*/  IMAD R14, R29, R10.reuse, RZ ;  /* 0x0000000a1d0e7224 */ /* 0x080fe400078e02ff */
[----:B------:R-:W-:Y:S02]  /*08c0*/  IMAD.MOV.U32 R12, RZ, RZ, R26 ;  /* 0x000000ffff0c7224 */ /* 0x000fe400078e001a */
[----:B------:R-:W-:Y:S02]  /*08d0*/  IMAD.MOV.U32 R13, RZ, RZ, R28 ;  /* 0x000000ffff0d7224 */ /* 0x000fe400078e001c */
[C---:B------:R-:W-:Y:S02]  /*08e0*/  IMAD R15, R27.reuse, R11, R14 ;  /* 0x0000000b1b0f7224 */ /* 0x040fe400078e020e */
[----:B------:R-:W-:-:S04]  /*08f0*/  IMAD.WIDE.U32 R12, R27, R10, R12 ;  /* 0x0000000a1b0c7225 */ /* 0x000fc800078e000c */
[----:B------:R-:W-:Y:S01]  /*0900*/  IMAD.IADD R15, R13, 0x1, R15 ;  /* 0x000000010d0f7824 */ /* 0x000fe200078e020f */
[----:B------:R-:W-:Y:S02]  /*0910*/  IADD3 R13, P0, PT, R26, R6, RZ ;  /* 0x000000061a0d7210 */ /* 0x000fe40007f1e0ff */
[----:B0-----:R-:W-:-:S04]  /*0920*/  LEA R14, P2, R12, UR6, 0x3 ;  /* 0x000000060c0e7c11 */ /* 0x001fc8000f8418ff */
[----:B------:R-:W-:Y:S01]  /*0930*/  LEA.HI.X R15, R12, UR7, R15, 0x3, P2 ;  /* 0x000000070c0f7c11 */ /* 0x000fe200090f1c0f */
[----:B------:R-:W-:Y:S01]  /*0940*/  IMAD.X R12, R28, 0x1, R25, P0 ;  /* 0x000000011c0c7824 */ /* 0x000fe200000e0619 */
[----:B------:R-:W-:-:S03]  /*0950*/  LEA R18, P0, R13, UR6, 0x3 ;  /* 0x000000060d127c11 */ /* 0x000fc6000f8018ff */
[----:B------:R-:W2:Y:S01]  /*0960*/  LDG.E.64 R20, desc[UR4][R14.64+0x8] ;  /* 0x000008040e147981 */ /* 0x000ea2000c1e1b00 */
[----:B------:R-:W-:-:S03]  /*0970*/  LEA.HI.X R19, R13, UR7, R12, 0x3, P0 ;  /* 0x000000070d137c11 */ /* 0x000fc600080f1c0c */
[----:B------:R-:W3:Y:S04]  /*0980*/  LDG.E.64 R12, desc[UR4][R14.64] ;  /* 0x000000040e0c7981 */ /* 0x000ee8000c1e1b00 */
[----:B------:R-:W3:Y:S02]  /*0990*/  LDG.E.64 R16, desc[UR4][R18.64] ;  /* 0x0000000412107981 */ /* 0x000ee4000c1e1b00 */
[----:B---3--:R-:W-:Y:S02]  /*09a0*/  DADD R12, R16, -R12 ;  /* 0x00000000100c7229 */ /* 0x008fe4000000080c */
[----:B------:R-:W2:Y:S01]  /*09b0*/  LDG.E.64 R16, desc[UR4][R18.64+0x8] ;  /* 0x0000080412107981 */ /* 0x000ea2000c1e1b00 */
[----:B------:R-:W-:-:S05]  /*09c0*/  IADD3 R26, P0, PT, R26, 0x2, RZ ;  /* 0x000000021a1a7810 */ /* 0x000fca0007f1e0ff */
[----:B------:R-:W-:Y:S01]  /*09d0*/  DFMA R22, R12, R12, R22 ;  /* 0x0000000c0c16722b */ /* 0x000fe20000000016 */
[----:B------:R-:W-:Y:S01]  /*09e0*/  IMAD.X R28, RZ, RZ, R28, P0 ;  /* 0x000000ffff1c7224 */ /* 0x000fe200000e061c */
[----:B--2---:R-:W-:-:S08]  /*09f0*/  DADD R16, R16, -R20 ;  /* 0x0000000010107229 */ /* 0x004fd00000000814 */
[----:B------:R-:W-:-:S11]  /*0a00*/  DFMA R22, R16, R16, R22 ;  /* 0x000000101016722b */ /* 0x000fd60000000016 */
.L_x_6:
[----:B------:R-:W-:Y:S05]  /*0a10*/  @!P1 BRA `(.L_x_4) ;  /* 0x0000000000449947 */ /* 0x000fea0003800000 */
[----:B------:R-:W0:Y:S01]  /*0a20*/  LDCU.64 UR6, c[0x0][0x380] ;  /* 0x00007000ff0677ac */ /* 0x000e220008000a00 */
[----:B------:R-:W-:Y:S01]  /*0a30*/  IMAD R14, R29, R10, RZ ;  /* 0x0000000a1d0e7224 */ /* 0x000fe200078e02ff */
[----:B------:R-:W-:Y:S01]  /*0a40*/  IADD3 R15, P0, PT, R26, R6, RZ ;  /* 0x000000061a0f7210 */ /* 0x000fe20007f1e0ff */
[----:B------:R-:W-:Y:S02]  /*0a50*/  IMAD.MOV.U32 R12, RZ, RZ, R26 ;  /* 0x000000ffff0c7224 */ /* 0x000fe400078e001a */
[----:B------:R-:W-:Y:S02]  /*0a60*/  IMAD.MOV.U32 R13, RZ, RZ, R28 ;  /* 0x000000ffff0d7224 */ /* 0x000fe400078e001c */
[C---:B------:R-:W-:Y:S02]  /*0a70*/  IMAD R11, R27.reuse, R11, R14 ;  /* 0x0000000b1b0b7224 */ /* 0x040fe400078e020e */
[----:B------:R-:W-:-:S04]  /*0a80*/  IMAD.WIDE.U32 R12, R27, R10, R12 ;  /* 0x0000000a1b0c7225 */ /* 0x000fc800078e000c */
[----:B------:R-:W-:Y:S02]  /*0a90*/  IMAD.X R28, R28, 0x1, R25, P0 ;  /* 0x000000011c1c7824 */ /* 0x000fe400000e0619 */
[----:B------:R-:W-:Y:S01]  /*0aa0*/  IMAD.IADD R11, R11, 0x1, R13 ;  /* 0x000000010b0b7824 */ /* 0x000fe200078e020d */
[C---:B0-----:R-:W-:Y:S02]  /*0ab0*/  LEA R14, P0, R15.reuse, UR6, 0x3 ;  /* 0x000000060f0e7c11 */ /* 0x041fe4000f8018ff */
[C---:B------:R-:W-:Y:S02]  /*0ac0*/  LEA R10, P1, R12.reuse, UR6, 0x3 ;  /* 0x000000060c0a7c11 */ /* 0x040fe4000f8218ff */
[----:B------:R-:W-:Y:S02]  /*0ad0*/  LEA.HI.X R15, R15, UR7, R28, 0x3, P0 ;  /* 0x000000070f0f7c11 */ /* 0x000fe400080f1c1c */
[----:B------:R-:W-:-:S04]  /*0ae0*/  LEA.HI.X R11, R12, UR7, R11, 0x3, P1 ;  /* 0x000000070c0b7c11 */ /* 0x000fc800088f1c0b */
[----:B------:R-:W2:Y:S04]  /*0af0*/  LDG.E.64 R14, desc[UR4][R14.64] ;  /* 0x000000040e0e7981 */ /* 0x000ea8000c1e1b00 */
[----:B------:R-:W2:Y:S02]  /*0b00*/  LDG.E.64 R10, desc[UR4][R10.64] ;  /* 0x000000040a0a7981 */ /* 0x000ea4000c1e1b00 */
[----:B--2---:R-:W-:-:S08]  /*0b10*/  DADD R12, R14, -R10 ;  /* 0x000000000e0c7229 */ /* 0x004fd0000000080a */
[----:B------:R-:W-:-:S11]  /*0b20*/  DFMA R22, R12, R12, R22 ;  /* 0x0000000c0c16722b */ /* 0x000fd60000000016 */
.L_x_4:
[----:B------:R-:W0:Y:S01]  /*0b30*/  MUFU.RSQ64H R21, R23 ;  /* 0x0000001700157308 */ /* 0x000e220000001c00 */
[----:B------:R-:W-:Y:S01]  /*0b40*/  VIADD R20, R23, 0xfcb00000 ;  /* 0xfcb0000017147836 */ /* 0x000fe20000000000 */
[----:B------:R-:W-:Y:S01]  /*0b50*/  BSSY.RECONVERGENT B1, `(.L_x_7) ;  /* 0x0000013000017945 */ /* 0x000fe20003800200 */
[----:B------:R-:W-:Y:S02]  /*0b60*/  IMAD.MOV.U32 R10, RZ, RZ, 0x0 ;  /* 0x00000000ff0a7424 */ /* 0x000fe400078e00ff */
[----:B------:R-:W-:Y:S01]  /*0b70*/  IMAD.MOV.U32 R11, RZ, RZ, 0x3fd80000 ;  /* 0x3fd80000ff0b7424 */ /* 0x000fe200078e00ff */
[----:B------:R-:W-:Y:S01]  /*0b80*/  ISETP.GE.U32.AND P0, PT, R20, 0x7ca00000, PT ;  /* 0x7ca000001400780c */ /* 0x000fe20003f06070 */
[----:B0-----:R-:W-:-:S08]  /*0b90*/  DMUL R12, R20, R20 ;  /* 0x00000014140c7228 */ /* 0x001fd00000000000 */
[----:B------:R-:W-:-:S08]  /*0ba0*/  DFMA R12, -R12, R22, 1 ;  /* 0x3ff000000c0c742b */ /* 0x000fd00000000116 */
[----:B------:R-:W-:Y:S02]  /*0bb0*/  DFMA R10, R12, R10, 0.5 ;  /* 0x3fe000000c0a742b */ /* 0x000fe4000000000a */
[----:B------:R-:W-:-:S08]  /*0bc0*/  DMUL R14, R20, R12 ;  /* 0x0000000c140e7228 */ /* 0x000fd00000000000 */
[----:B------:R-:W-:-:S08]  /*0bd0*/  DFMA R14, R10, R14, R20 ;  /* 0x0000000e0a0e722b */ /* 0x000fd00000000014 */
[----:B------:R-:W-:Y:S02]  /*0be0*/  DMUL R10, R14, R22 ;  /* 0x000000160e0a7228 */ /* 0x000fe40000000000 */
[----:B------:R-:W-:Y:S02]  /*0bf0*/  VIADD R17, R15, 0xfff00000 ;  /* 0xfff000000f117836 */ /* 0x000fe40000000000 */
[----:B------:R-:W-:-:S04]  /*0c00*/  IMAD.MOV.U32 R16, RZ, RZ, R14 ;  /* 0x000000ffff107224 */ /* 0x000fc800078e000e */
[----:B------:R-:W-:-:S08]  /*0c10*/  DFMA R12, R10, -R10, R22 ;  /* 0x8000000a0a0c722b */ /* 0x000fd00000000016 */
[----:B------:R-:W-:Y:S01]  /*0c20*/  DFMA R18, R12, R16, R10 ;  /* 0x000000100c12722b */ /* 0x000fe2000000000a */
[----:B------:R-:W-:Y:S10]  /*0c30*/  @!P0 BRA `(.L_x_8) ;  /* 0x0000000000108947 */ /* 0x000ff40003800000 */
[----:B------:R-:W-:-:S07]  /*0c40*/  MOV R18, 0xc60 ;  /* 0x00000c6000127802 */ /* 0x000fce0000000f00 */
[----:B------:R-:W-:Y:S05]  /*0c50*/  CALL.REL.NOINC `($__internal_0_$__cuda_sm20_dsqrt_rn_f64_mediumpath_v1) ;  /* 0x0000000000407944 */ /* 0x000fea0003c00000 */
[----:B------:R-:W-:Y:S02]  /*0c60*/  IMAD.MOV.U32 R18, RZ, RZ, R10 ;  /* 0x000000ffff127224 */ /* 0x000fe400078e000a */
[----:B------:R-:W-:-:S07]  /*0c70*/  IMAD.MOV.U32 R19, RZ, RZ, R11 ;  /* 0x000000ffff137224 */ /* 0x000fce00078e000b */
.L_x_8:
[----:B------:R-:W-:Y:S05]  /*0c80*/  BSYNC.RECONVERGENT B1 ;  /* 0x0000000000017941 */ /* 0x000fea0003800200 */
.L_x_7:
[----:B------:R-:W0:Y:S01]  /*0c90*/  LDCU.64 UR6, c[0x0][0x398] ;  /* 0x00007300ff0677ac */ /* 0x000e220008000a00 */
[----:B------:R-:W-:Y:S01]  /*0ca0*/  IADD3 R27, P0, PT, R27, 0x1, RZ ;  /* 0x000000011b1b7810 */ /* 0x000fe20007f1e0ff */
[----:B------:R-:W-:-:S04]  /*0cb0*/  DADD R8, R18, R8 ;  /* 0x0000000012087229 */ /* 0x000fc80000000008 */
[----:B------:R-:W-:Y:S01]  /*0cc0*/  IMAD.X R29, RZ, RZ, R29, P0 ;  /* 0x000000ffff1d7224 */ /* 0x000fe200000e061d */
[----:B0-----:R-:W-:-:S04]  /*0cd0*/  ISETP.GE.U32.AND P0, PT, R27, UR6, PT ;  /* 0x000000061b007c0c */ /* 0x001fc8000bf06070 */
[----:B------:R-:W-:-:S13]  /*0ce0*/  ISETP.GE.U32.AND.EX P0, PT, R29, UR7, PT, P0 ;  /* 0x000000071d007c0c */ /* 0x000fda000bf06100 */
[----:B------:R-:W-:Y:S05]  /*0cf0*/  @!P0 BRA `(.L_x_9) ;  /* 0xfffffff400308947 */ /* 0x000fea000383ffff */
.L_x_1:
[----:B------:R-:W-:Y:S05]  /*0d00*/  BSYNC.RECONVERGENT B0 ;  /* 0x0000000000007941 */ /* 0x000fea0003800200 */
.L_x_0:
[----:B------:R-:W0:Y:S02]  /*0d10*/  LDCU.64 UR6, c[0x0][0x388] ;  /* 0x00007100ff0677ac */ /* 0x000e240008000a00 */
[----:B0-----:R-:W-:-:S04]  /*0d20*/  LEA R2, P0, R0, UR6, 0x3 ;  /* 0x0000000600027c11 */ /* 0x001fc8000f8018ff */
[----:B------:R-:W-:-:S05]  /*0d30*/  LEA.HI.X R3, R0, UR7, RZ, 0x3, P0 ;  /* 0x0000000700037c11 */ /* 0x000fca00080f1cff */
[----:B------:R-:W-:Y:S01]  /*0d40*/  STG.E.64 desc[UR4][R2.64], R8 ;  /* 0x0000000802007986 */ /* 0x000fe2000c101b04 */
[----:B------:R-:W-:Y:S05]  /*0d50*/  EXIT ;  /* 0x000000000000794d */ /* 0x000fea0003800000 */
        .weak           $__internal_0_$__cuda_sm20_dsqrt_rn_f64_mediumpath_v1
        .type           $__internal_0_$__cuda_sm20_dsqrt_rn_f64_mediumpath_v1,@function
        .size           $__internal_0_$__cuda_sm20_dsqrt_rn_f64_mediumpath_v1,(.L_x_15 - $__internal_0_$__cuda_sm20_dsqrt_rn_f64_mediumpath_v1)
$__internal_0_$__cuda_sm20_dsqrt_rn_f64_mediumpath_v1:
[----:B------:R-:W-:Y:S01]  /*0d60*/  ISETP.GE.U32.AND P0, PT, R20, -0x3400000, PT ;  /* 0xfcc000001400780c */ /* 0x000fe20003f06070 */
[----:B------:R-:W-:Y:S01]  /*0d70*/  BSSY.RECONVERGENT B2, `(.L_x_10) ;  /* 0x0000026000027945 */ /* 0x000fe20003800200 */
[----:B------:R-:W-:Y:S02]  /*0d80*/  IMAD.MOV.U32 R15, RZ, RZ, R17 ;  /* 0x000000ffff0f7224 */ /* 0x000fe400078e0011 */
[----:B------:R-:W-:Y:S02]  /*0d90*/  IMAD.MOV.U32 R16, RZ, RZ, R22 ;  /* 0x000000ffff107224 */ /* 0x000fe400078e0016 */
[----:B------:R-:W-:-:S07]  /*0da0*/  IMAD.MOV.U32 R17, RZ, RZ, R23 ;  /* 0x000000ffff117224 */ /* 0x000fce00078e0017 */
[----:B------:R-:W-:Y:S05]  /*0db0*/  @!P0 BRA `(.L_x_11) ;  /* 0x0000000000208947 */ /* 0x000fea0003800000 */
[----:B------:R-:W-:-:S10]  /*0dc0*/  DFMA.RM R12, R12, R14, R10 ;  /* 0x0000000e0c0c722b */ /* 0x000fd4000000400a */
[----:B------:R-:W-:-:S05]  /*0dd0*/  IADD3 R10, P0, PT, R12, 0x1, RZ ;  /* 0x000000010c0a7810 */ /* 0x000fca0007f1e0ff */
[----:B------:R-:W-:-:S06]  /*0de0*/  IMAD.X R11, RZ, RZ, R13, P0 ;  /* 0x000000ffff0b7224 */ /* 0x000fcc00000e060d */
[----:B------:R-:W-:-:S08]  /*0df0*/  DFMA.RP R16, -R12, R10, R16 ;  /* 0x0000000a0c10722b */ /* 0x000fd00000008110 */
[----:B------:R-:W-:-:S06]  /*0e00*/  DSETP.GT.AND P0, PT, R16, RZ, PT ;  /* 0x000000ff1000722a */ /* 0x000fcc0003f04000 */
[----:B------:R-:W-:Y:S02]  /*0e10*/  FSEL R10, R10, R12, P0 ;  /* 0x0000000c0a0a7208 */ /* 0x000fe40000000000 */
[----:B------:R-:W-:Y:S01]  /*0e20*/  FSEL R11, R11, R13, P0 ;  /* 0x0000000d0b0b7208 */ /* 0x000fe20000000000 */
[----:B------:R-:W-:Y:S06]  /*0e30*/  BRA `(.L_x_12) ;  /* 0x0000000000647947 */ /* 0x000fec0003800000 */
.L_x_11:
[----:B------:R-:W-:-:S14]  /*0e40*/  DSETP.NE.AND P0, PT, R16, RZ, PT ;  /* 0x000000ff1000722a */ /* 0x000fdc0003f05000 */
[----:B------:R-:W-:Y:S05]  /*0e50*/  @!P0 BRA `(.L_x_13) ;  /* 0x0000000000588947 */ /* 0x000fea0003800000 */
[----:B------:R-:W-:-:S13]  /*0e60*/  ISETP.GE.AND P0, PT, R17, RZ, PT ;  /* 0x000000ff1100720c */ /* 0x000fda0003f06270 */
[----:B------:R-:W-:Y:S02]  /*0e70*/  @!P0 IMAD.MOV.U32 R10, RZ, RZ, 0x0 ;  /* 0x00000000ff0a8424 */ /* 0x000fe400078e00ff */
[----:B------:R-:W-:Y:S01]  /*0e80*/  @!P0 IMAD.MOV.U32 R11, RZ, RZ, -0x80000 ;  /* 0xfff80000ff0b8424 */ /* 0x000fe200078e00ff */
[----:B------:R-:W-:Y:S06]  /*0e90*/  @!P0 BRA `(.L_x_12) ;  /* 0x00000000004c8947 */ /* 0x000fec0003800000 */
[----:B------:R-:W-:-:S13]  /*0ea0*/  ISETP.GT.AND P0, PT, R17, 0x7fefffff, PT ;  /* 0x7fefffff1100780c */ /* 0x000fda0003f04270 */
[----:B------:R-:W-:Y:S05]  /*0eb0*/  @P0 BRA `(.L_x_13) ;  /* 0x0000000000400947 */ /* 0x000fea0003800000 */
[----:B------:R-:W-:Y:S01]  /*0ec0*/  DMUL R16, R16, 8.11296384146066816958e+31 ;  /* 0x4690000010107828 */ /* 0x000fe20000000000 */
[----:B------:R-:W-:Y:S02]  /*0ed0*/  IMAD.MOV.U32 R14, RZ, RZ, RZ ;  /* 0x000000ffff0e7224 */ /* 0x000fe400078e00ff */
[----:B------:R-:W-:Y:S02]  /*0ee0*/  IMAD.MOV.U32 R12, RZ, RZ, 0x0 ;  /* 0x00000000ff0c7424 */ /* 0x000fe400078e00ff */
[----:B------:R-:W-:Y:S01]  /*0ef0*/  IMAD.MOV.U32 R13, RZ, RZ, 0x3fd80000 ;  /* 0x3fd80000ff0d7424 */ /* 0x000fe200078e00ff */
[----:B------:R-:W0:Y:S02]  /*0f00*/  MUFU.RSQ64H R15, R17 ;  /* 0x00000011000f7308 */ /* 0x000e240000001c00 */
[----:B0-----:R-:W-:-:S08]  /*0f10*/  DMUL R10, R14, R14 ;  /* 0x0000000e0e0a7228 */ /* 0x001fd00000000000 */
[----:B------:R-:W-:-:S08]  /*0f20*/  DFMA R10, R16, -R10, 1 ;  /* 0x3ff00000100a742b */ /* 0x000fd0000000080a */
[----:B------:R-:W-:Y:S02]  /*0f30*/  DFMA R12, R10, R12, 0.5 ;  /* 0x3fe000000a0c742b */ /* 0x000fe4000000000c */
[----:B------:R-:W-:-:S08]  /*0f40*/  DMUL R10, R14, R10 ;  /* 0x0000000a0e0a7228 */ /* 0x000fd00000000000 */
[----:B------:R-:W-:-:S08]  /*0f50*/  DFMA R12, R12, R10, R14 ;  /* 0x0000000a0c0c722b */ /* 0x000fd0000000000e */
[----:B------:R-:W-:Y:S02]  /*0f60*/  DMUL R10, R16, R12 ;  /* 0x0000000c100a7228 */ /* 0x000fe40000000000 */
[----:B------:R-:W-:-:S06]  /*0f70*/  VIADD R13, R13, 0xfff00000 ;  /* 0xfff000000d0d7836 */ /* 0x000fcc0000000000 */
[----:B------:R-:W-:-:S08]  /*0f80*/  DFMA R14, R10, -R10, R16 ;  /* 0x8000000a0a0e722b */ /* 0x000fd00000000010 */
[----:B------:R-:W-:-:S10]  /*0f90*/  DFMA R10, R12, R14, R10 ;  /* 0x0000000e0c0a722b */ /* 0x000fd4000000000a */
[----:B------:R-:W-:Y:S01]  /*0fa0*/  VIADD R11, R11, 0xfcb00000 ;  /* 0xfcb000000b0b7836 */ /* 0x000fe20000000000 */
[----:B------:R-:W-:Y:S06]  /*0fb0*/  BRA `(.L_x_12) ;  /* 0x0000000000047947 */ /* 0x000fec0003800000 */
.L_x_13:
[----:B------:R-:W-:-:S11]  /*0fc0*/  DADD R10, R16, R16 ;  /* 0x00000000100a7229 */ /* 0x000fd60000000010 */
.L_x_12:
[----:B------:R-:W-:Y:S05]  /*0fd0*/  BSYNC.RECONVERGENT B2 ;  /* 0x0000000000027941 */ /* 0x000fea0003800200 */
.L_x_10:
[----:B------:R-:W-:-:S04]  /*0fe0*/  IMAD.MOV.U32 R19, RZ, RZ, 0x0 ;  /* 0x00000000ff137424 */ /* 0x000fc800078e00ff */
[----:B------:R-:W-:Y:S05]  /*0ff0*/  RET.REL.NODEC R18 `(_Z15SumDistancesAuxPdS_mm) ;  /* 0xfffffff012007950 */ /* 0x000fea0003c3ffff */
.L_x_14:
[----:B------:R-:W-:-:S00]  /*1000*/  BRA `(.L_x_14) ;  /* 0xfffffffc00fc7947 */ /* 0x000fc0000383ffff */
[----:B------:R-:W-:-:S00]  /*1010*/  NOP ;  /* 0x0000000000007918 */ /* 0x000fc00000000000 */
        /* <DEDUP_REMOVED lines=14> */
.L_x_15:


//--------------------- .nv.shared.reserved.0     --------------------------
	.section	.nv.shared.reserved.0,"aw",@nobits
	.weak		__nv_reservedSMEM_offset_0_alias
	.size		__nv_reservedSMEM_offset_0_alias, 0, 64
	.other		__nv_reservedSMEM_offset_0_alias,@"STO_CUDA_RESERVED_SHARED STV_DEFAULT"
__nv_reservedSMEM_offset_0_alias:
	.zero		0
	.zero		64


//--------------------- .nv.constant0._Z15SumDistancesAuxPdS_mm --------------------------
	.section	.nv.constant0._Z15SumDistancesAuxPdS_mm,"a",@progbits
	.sectionflags	@""
	.align	4
.nv.constant0._Z15SumDistancesAuxPdS_mm:
	.zero		928


//--------------------- SYMBOLS --------------------------

	.type		.nv.reservedSmem.offset0,@object
	.size		.nv.reservedSmem.offset0,0x4
